	.headerflags	@"EF_CUDA_TEXMODE_UNIFIED EF_CUDA_64BIT_ADDRESS EF_CUDA_SM75 EF_CUDA_VIRTUAL_SM(EF_CUDA_SM75)"
	.elftype	@"ET_EXEC"


//--------------------- .nv.info                  --------------------------
	.section	.nv.info,"",@"SHT_CUDA_INFO"
	.align	4


	//----- nvinfo : EIATTR_REGCOUNT
	.align		4
        /*0000*/ 	.byte	0x04, 0x2f
        /*0002*/ 	.short	(.L_2 - .L_1)
	.align		4
.L_1:
        /*0004*/ 	.word	index@(kda_gate_fwd_kernel)
        /*0008*/ 	.word	0x0000000d


	//----- nvinfo : EIATTR_FRAME_SIZE
	.align		4
.L_2:
        /*000c*/ 	.byte	0x04, 0x11
        /*000e*/ 	.short	(.L_4 - .L_3)
	.align		4
.L_3:
        /*0010*/ 	.word	index@(kda_gate_fwd_kernel)
        /*0014*/ 	.word	0x00000000


	//----- nvinfo : EIATTR_MIN_STACK_SIZE
	.align		4
.L_4:
        /*0018*/ 	.byte	0x04, 0x12
        /*001a*/ 	.short	(.L_6 - .L_5)
	.align		4
.L_5:
        /*001c*/ 	.word	index@(kda_gate_fwd_kernel)
        /*0020*/ 	.word	0x00000000
.L_6:


//--------------------- .nv.info.kda_gate_fwd_kernel --------------------------
	.section	.nv.info.kda_gate_fwd_kernel,"",@"SHT_CUDA_INFO"
	.sectionflags	@""
	.align	4


	//----- nvinfo : EIATTR_SW_WAR
	.align		4
        /*0000*/ 	.byte	0x04, 0x36
        /*0002*/ 	.short	(.L_8 - .L_7)
.L_7:
        /*0004*/ 	.word	0x00000001


	//----- nvinfo : EIATTR_CUDA_API_VERSION
	.align		4
.L_8:
        /*0008*/ 	.byte	0x04, 0x37
        /*000a*/ 	.short	(.L_10 - .L_9)
.L_9:
        /*000c*/ 	.word	0x00000080


	//----- nvinfo : EIATTR_PARAM_CBANK
	.align		4
.L_10:
        /*0010*/ 	.byte	0x04, 0x0a
        /*0012*/ 	.short	(.L_12 - .L_11)
	.align		4
.L_11:
        /*0014*/ 	.word	index@(.nv.constant0.kda_gate_fwd_kernel)
        /*0018*/ 	.short	0x0160
        /*001a*/ 	.short	0x0030


	//----- nvinfo : EIATTR_CBANK_PARAM_SIZE
	.align		4
.L_12:
        /*001c*/ 	.byte	0x03, 0x19
        /*001e*/ 	.short	0x0030


	//----- nvinfo : EIATTR_KPARAM_INFO
	.align		4
        /*0020*/ 	.byte	0x04, 0x17
        /*0022*/ 	.short	(.L_14 - .L_13)
.L_13:
        /*0024*/ 	.word	0x00000000
        /*0028*/ 	.short	0x0006
        /*002a*/ 	.short	0x0028
        /*002c*/ 	.byte	0x00, 0xf4, 0x21, 0x00


	//----- nvinfo : EIATTR_KPARAM_INFO
	.align		4
.L_14:
        /*0030*/ 	.byte	0x04, 0x17
        /*0032*/ 	.short	(.L_16 - .L_15)
.L_15:
        /*0034*/ 	.word	0x00000000
        /*0038*/ 	.short	0x0005
        /*003a*/ 	.short	0x0020
        /*003c*/ 	.byte	0x00, 0xf4, 0x21, 0x00


	//----- nvinfo : EIATTR_KPARAM_INFO
	.align		4
.L_16:
        /*0040*/ 	.byte	0x04, 0x17
        /*0042*/ 	.short	(.L_18 - .L_17)
.L_17:
        /*0044*/ 	.word	0x00000000
        /*0048*/ 	.short	0x0004
        /*004a*/ 	.short	0x001c
        /*004c*/ 	.byte	0x00, 0xf0, 0x11, 0x00


	//----- nvinfo : EIATTR_KPARAM_INFO
	.align		4
.L_18:
        /*0050*/ 	.byte	0x04, 0x17
        /*0052*/ 	.short	(.L_20 - .L_19)
.L_19:
        /*0054*/ 	.word	0x00000000
        /*0058*/ 	.short	0x0003
        /*005a*/ 	.short	0x0018
        /*005c*/ 	.byte	0x00, 0xf0, 0x11, 0x00


	//----- nvinfo : EIATTR_KPARAM_INFO
	.align		4
.L_20:
        /*0060*/ 	.byte	0x04, 0x17
        /*0062*/ 	.short	(.L_22 - .L_21)
.L_21:
        /*0064*/ 	.word	0x00000000
        /*0068*/ 	.short	0x0002
        /*006a*/ 	.short	0x0010
        /*006c*/ 	.byte	0x00, 0xf4, 0x21, 0x00


	//----- nvinfo : EIATTR_KPARAM_INFO
	.align		4
.L_22:
        /*0070*/ 	.byte	0x04, 0x17
        /*0072*/ 	.short	(.L_24 - .L_23)
.L_23:
        /*0074*/ 	.word	0x00000000
        /*0078*/ 	.short	0x0001
        /*007a*/ 	.short	0x0008
        /*007c*/ 	.byte	0x00, 0xf4, 0x21, 0x00


	//----- nvinfo : EIATTR_KPARAM_INFO
	.align		4
.L_24:
        /*0080*/ 	.byte	0x04, 0x17
        /*0082*/ 	.short	(.L_26 - .L_25)
.L_25:
        /*0084*/ 	.word	0x00000000
        /*0088*/ 	.short	0x0000
        /*008a*/ 	.short	0x0000
        /*008c*/ 	.byte	0x00, 0xf4, 0x21, 0x00


	//----- nvinfo : EIATTR_MAXREG_COUNT
	.align		4
.L_26:
        /*0090*/ 	.byte	0x03, 0x1b
        /*0092*/ 	.short	0x0080


	//----- nvinfo : EIATTR_EXIT_INSTR_OFFSETS
	.align		4
        /*0094*/ 	.byte	0x04, 0x1c
        /*0096*/ 	.short	(.L_28 - .L_27)


	//   ....[0]....
.L_27:
        /*0098*/ 	.word	0x000004d0


	//   ....[1]....
        /*009c*/ 	.word	0x000004f0


	//----- nvinfo : EIATTR_REQNTID
	.align		4
.L_28:
        /*00a0*/ 	.byte	0x04, 0x10
        /*00a2*/ 	.short	(.L_30 - .L_29)
.L_29:
        /*00a4*/ 	.word	0x00000200
        /*00a8*/ 	.word	0x00000001
        /*00ac*/ 	.word	0x00000001
.L_30:


//--------------------- .nv.callgraph             --------------------------
	.section	.nv.callgraph,"",@"SHT_CUDA_CALLGRAPH"
	.align	4
	.sectionentsize	8
	.align		4
        /*0000*/ 	.word	0x00000000
	.align		4
        /*0004*/ 	.word	0xffffffff
	.align		4
        /*0008*/ 	.word	0x00000000
	.align		4
        /*000c*/ 	.word	0xfffffffe
	.align		4
        /*0010*/ 	.word	0x00000000
	.align		4
        /*0014*/ 	.word	0xfffffffd
	.align		4
        /*0018*/ 	.word	0x00000000
	.align		4
        /*001c*/ 	.word	0xfffffffc


//--------------------- .nv.rel.action            --------------------------
	.section	.nv.rel.action,"",@"SHT_CUDA_RELOCINFO"
	.align	8
	.sectionentsize	8
        /*0000*/ 	.byte	0x73, 0x00, 0x00, 0x00, 0x00, 0x00, 0x00, 0x00, 0x00, 0x00, 0x00, 0x11, 0x25, 0x00, 0x05, 0x36


//--------------------- .nv.constant4             --------------------------
	.section	.nv.constant4,"a",@progbits
	.align	8
	.align		8
.nv.constant4:
        /*0000*/ 	.dword	_$_str


//--------------------- .nv.constant0.kda_gate_fwd_kernel --------------------------
	.section	.nv.constant0.kda_gate_fwd_kernel,"a",@progbits
	.sectionflags	@""
	.align	4
.nv.constant0.kda_gate_fwd_kernel:
	.zero		400


//--------------------- .text.kda_gate_fwd_kernel --------------------------
	.section	.text.kda_gate_fwd_kernel,"ax",@progbits
	.sectioninfo	@"SHI_REGISTERS=13"
	.align	128
        .global         kda_gate_fwd_kernel
        .type           kda_gate_fwd_kernel,@function
        .size           kda_gate_fwd_kernel,(.L_x_1 - kda_gate_fwd_kernel)
        .other          kda_gate_fwd_kernel,@"STO_CUDA_ENTRY STV_DEFAULT"
kda_gate_fwd_kernel:
.text.kda_gate_fwd_kernel:
[----:B------:R-:W-:Y:S02]  /*0000*/  MOV R1, c[0x0][0x28] ;  /* 0x00000a0000017a02 */ /* 0x000fe40000000f00 */
[----:B------:R-:W0:Y:S01]  /*0010*/  S2R R2, SR_TID.X ;  /* 0x0000000000027919 */ /* 0x000e220000002100 */
[----:B------:R-:W-:Y:S01]  /*0020*/  ULDC.64 UR6, c[0x0][0x178] ;  /* 0x00005e0000067ab9 */ /* 0x000fe20000000a00 */
[----:B------:R-:W-:Y:S01]  /*0030*/  MOV R9, RZ ;  /* 0x000000ff00097202 */ /* 0x000fe20000000f00 */
[----:B------:R-:W-:Y:S01]  /*0040*/  USHF.R.S32.HI UR5, URZ, 0x1f, UR6 ;  /* 0x0000001f3f057899 */ /* 0x000fe20008011406 */
[----:B------:R-:W1:Y:S01]  /*0050*/  S2R R0, SR_CTAID.X ;  /* 0x0000000000007919 */ /* 0x000e620000002500 */
[----:B------:R-:W-:Y:S02]  /*0060*/  UMOV UR4, 0xc ;  /* 0x0000000c00047882 */ /* 0x000fe40000000000 */
[----:B------:R-:W-:Y:S01]  /*0070*/  UIMAD UR4, UR4, UR7, URZ ;  /* 0x00000007040472a4 */ /* 0x000fe2000f8e023f */
[----:B------:R-:W2:Y:S01]  /*0080*/  S2UR UR10, SR_CTAID.Y ;  /* 0x00000000000a79c3 */ /* 0x000ea20000002600 */
[----:B------:R-:W-:Y:S02]  /*0090*/  ULDC.64 UR8, c[0x0][0x160] ;  /* 0x0000580000087ab9 */ /* 0x000fe40000000a00 */
[----:B------:R-:W-:Y:S01]  /*00a0*/  USHF.R.S32.HI UR6, URZ, 0x1f, UR4 ;  /* 0x0000001f3f067899 */ /* 0x000fe20008011404 */
[----:B0-----:R-:W-:-:S02]  /*00b0*/  SHF.R.U32.HI R3, RZ, 0x4, R2 ;  /* 0x00000004ff037819 */ /* 0x001fc40000011602 */
[----:B------:R-:W-:Y:S02]  /*00c0*/  LOP3.LUT R2, R2, 0xf, RZ, 0xc0, !PT ;  /* 0x0000000f02027812 */ /* 0x000fe400078ec0ff */
[----:B-1----:R-:W-:Y:S02]  /*00d0*/  SHF.L.U32 R0, R0, 0x5, RZ ;  /* 0x0000000500007819 */ /* 0x002fe400000006ff */
[----:B------:R-:W-:-:S04]  /*00e0*/  SGXT.U32 R3, R3, 0x5 ;  /* 0x000000050303781a */ /* 0x000fc80000000000 */
[----:B------:R-:W-:Y:S02]  /*00f0*/  LOP3.LUT R7, R3, R0, RZ, 0xfc, !PT ;  /* 0x0000000003077212 */ /* 0x000fe400078efcff */
[----:B------:R-:W-:Y:S02]  /*0100*/  SHF.R.S32.HI R3, RZ, 0x1f, R0 ;  /* 0x0000001fff037819 */ /* 0x000fe40000011400 */
[----:B------:R-:W-:-:S04]  /*0110*/  ISETP.GE.U32.AND P0, PT, R7, c[0x0][0x178], PT ;  /* 0x00005e0007007a0c */ /* 0x000fc80003f06070 */
[----:B------:R-:W-:Y:S01]  /*0120*/  ISETP.GE.AND.EX P0, PT, R3, UR5, PT, P0 ;  /* 0x0000000503007c0c */ /* 0x000fe2000bf06300 */
[----:B--2---:R-:W-:-:S03]  /*0130*/  UIMAD UR5, UR10, 0x30, URZ ;  /* 0x000000300a0578a4 */ /* 0x004fc6000f8e023f */
[----:B------:R-:W-:Y:S01]  /*0140*/  ISETP.GT.AND P0, PT, R0, -0x1, !P0 ;  /* 0xffffffff0000780c */ /* 0x000fe20004704270 */
[----:B------:R-:W-:Y:S01]  /*0150*/  IMAD R0, R3, UR4, RZ ;  /* 0x0000000403007c24 */ /* 0x000fe2000f8e02ff */
[----:B------:R-:W-:Y:S02]  /*0160*/  MOV R3, RZ ;  /* 0x000000ff00037202 */ /* 0x000fe40000000f00 */
[----:B------:R-:W-:-:S03]  /*0170*/  ISETP.LT.U32.AND P0, PT, R2, 0xc, P0 ;  /* 0x0000000c0200780c */ /* 0x000fc60000701070 */
[----:B------:R-:W-:Y:S01]  /*0180*/  IMAD.WIDE.U32 R4, R7, UR4, R2 ;  /* 0x0000000407047c25 */ /* 0x000fe2000f8e0002 */
[----:B------:R-:W-:-:S03]  /*0190*/  UIADD3 UR4, UP0, UR5, UR8, URZ ;  /* 0x0000000805047290 */ /* 0x000fc6000ff1e03f */
[----:B------:R-:W-:Y:S01]  /*01a0*/  IMAD R3, R7, UR6, R0 ;  /* 0x0000000607037c24 */ /* 0x000fe2000f8e0200 */
[----:B------:R-:W-:Y:S01]  /*01b0*/  UIMAD UR6, UR10, 0xc, URZ ;  /* 0x0000000c0a0678a4 */ /* 0x000fe2000f8e023f */
[----:B------:R-:W-:-:S03]  /*01c0*/  SHF.L.U32 R2, R4, 0x2, RZ ;  /* 0x0000000204027819 */ /* 0x000fc600000006ff */
[----:B------:R-:W-:Y:S01]  /*01d0*/  IADD3 R3, R5, R3, RZ ;  /* 0x0000000305037210 */ /* 0x000fe20007ffe0ff */
[----:B------:R-:W-:-:S03]  /*01e0*/  ULEA.HI.X UR5, UR6, UR9, URZ, 0x2, UP0 ;  /* 0x0000000906057291 */ /* 0x000fc600080f143f */
[----:B------:R-:W-:-:S08]  /*01f0*/  SHF.L.U64.HI R3, R4, 0x2, R3 ;  /* 0x0000000204037819 */ /* 0x000fd00000010203 */
[----:B------:R-:W2:Y:S01]  /*0200*/  @P0 LDG.E.SYS R9, [R2.64+UR4] ;  /* 0x0000000402090981 */ /* 0x000ea2000c1ee900 */
[----:B------:R-:W-:Y:S02]  /*0210*/  ULDC.64 UR4, c[0x0][0x168] ;  /* 0x00005a0000047ab9 */ /* 0x000fe40000000a00 */
[----:B------:R-:W-:-:S04]  /*0220*/  ULEA UR4, UP0, UR10, UR4, 0x2 ;  /* 0x000000040a047291 */ /* 0x000fc8000f80103f */
[----:B------:R-:W-:-:S09]  /*0230*/  ULEA.HI.X UR5, UR10, UR5, URZ, 0x2, UP0 ;  /* 0x000000050a057291 */ /* 0x000fd200080f143f */
[----:B------:R-:W3:Y:S01]  /*0240*/  LDG.E.SYS R0, [UR4] ;  /* 0x00000004ff007981 */ /* 0x000ee2000c1ee900 */
[----:B------:R-:W-:Y:S01]  /*0250*/  MOV R7, 0x3e055027 ;  /* 0x3e05502700077802 */ /* 0x000fe20000000f00 */
[----:B------:R-:W-:Y:S02]  /*0260*/  ULDC.64 UR4, c[0x0][0x170] ;  /* 0x00005c0000047ab9 */ /* 0x000fe40000000a00 */
[----:B------:R-:W-:-:S04]  /*0270*/  ULEA UR4, UP0, UR6, UR4, 0x2 ;  /* 0x0000000406047291 */ /* 0x000fc8000f80103f */
[----:B------:R-:W-:Y:S01]  /*0280*/  ULEA.HI.X UR5, UR6, UR5, URZ, 0x2, UP0 ;  /* 0x0000000506057291 */ /* 0x000fe200080f143f */
[----:B--2---:R-:W-:-:S05]  /*0290*/  FMUL R4, R9, 1.4426950216293334961 ;  /* 0x3fb8aa3b09047820 */ /* 0x004fca0000400000 */
[----:B------:R-:W-:Y:S01]  /*02a0*/  FSETP.GEU.AND P1, PT, R4, -126, PT ;  /* 0xc2fc00000400780b */ /* 0x000fe20003f2e000 */
[----:B---3--:R-:W-:-:S11]  /*02b0*/  FMUL R8, R0, 1.4426950216293334961 ;  /* 0x3fb8aa3b00087820 */ /* 0x008fd60000400000 */
[----:B------:R-:W-:Y:S01]  /*02c0*/  @!P1 FMUL R4, R4, 0.5 ;  /* 0x3f00000004049820 */ /* 0x000fe20000400000 */
[----:B------:R-:W-:-:S05]  /*02d0*/  FSETP.GEU.AND P3, PT, R8, -126, PT ;  /* 0xc2fc00000800780b */ /* 0x000fca0003f6e000 */
[----:B------:R-:W0:Y:S07]  /*02e0*/  MUFU.EX2 R5, R4 ;  /* 0x0000000400057308 */ /* 0x000e2e0000000800 */
[----:B------:R-:W-:-:S06]  /*02f0*/  @!P3 FMUL R8, R8, 0.5 ;  /* 0x3f0000000808b820 */ /* 0x000fcc0000400000 */
[----:B------:R-:W1:Y:S01]  /*0300*/  MUFU.EX2 R4, R8 ;  /* 0x0000000800047308 */ /* 0x000e620000000800 */
[----:B0-----:R-:W-:Y:S01]  /*0310*/  @!P1 FMUL R5, R5, R5 ;  /* 0x0000000505059220 */ /* 0x001fe20000400000 */
[----:B------:R-:W-:-:S03]  /*0320*/  FSETP.GT.AND P1, PT, R9, 20, PT ;  /* 0x41a000000900780b */ /* 0x000fc60003f24000 */
[----:B------:R-:W-:-:S05]  /*0330*/  FADD R10, R5, 1 ;  /* 0x3f800000050a7421 */ /* 0x000fca0000000000 */
[C---:B------:R-:W-:Y:S02]  /*0340*/  IADD3 R5, R10.reuse, -0x3f2aaaab, RZ ;  /* 0xc0d555550a057810 */ /* 0x040fe40007ffe0ff */
[C---:B------:R-:W-:Y:S02]  /*0350*/  ISETP.GE.U32.AND P2, PT, R10.reuse, 0x7f800000, PT ;  /* 0x7f8000000a00780c */ /* 0x040fe40003f46070 */
[----:B------:R-:W-:Y:S02]  /*0360*/  LOP3.LUT R5, R5, 0xff800000, RZ, 0xc0, !PT ;  /* 0xff80000005057812 */ /* 0x000fe400078ec0ff */
[----:B------:R-:W-:Y:S01]  /*0370*/  FSETP.NEU.AND P4, PT, R10, RZ, PT ;  /* 0x000000ff0a00720b */ /* 0x000fe20003f8d000 */
[----:B-1----:R-:W-:Y:S01]  /*0380*/  @!P3 FMUL R4, R4, R4 ;  /* 0x000000040404b220 */ /* 0x002fe20000400000 */
[----:B------:R-:W-:Y:S02]  /*0390*/  IADD3 R6, R10, -R5, RZ ;  /* 0x800000050a067210 */ /* 0x000fe40007ffe0ff */
[----:B------:R-:W0:Y:S01]  /*03a0*/  I2F R5, R5 ;  /* 0x0000000500057306 */ /* 0x000e220000201400 */
[----:B------:R-:W-:-:S02]  /*03b0*/  FADD R4, RZ, -R4 ;  /* 0x80000004ff047221 */ /* 0x000fc40000000000 */
[----:B------:R-:W-:-:S04]  /*03c0*/  FADD R6, R6, -1 ;  /* 0xbf80000006067421 */ /* 0x000fc80000000000 */
[----:B------:R-:W-:-:S04]  /*03d0*/  FFMA.FTZ R7, R6, -R7, 0.14084610342979431152 ;  /* 0x3e1039f606077423 */ /* 0x000fc80000010807 */
[----:B------:R-:W-:-:S04]  /*03e0*/  FFMA.FTZ R7, R6, R7, -0.12148627638816833496 ;  /* 0xbdf8cdcc06077423 */ /* 0x000fc80000010007 */
[C---:B------:R-:W-:Y:S02]  /*03f0*/  FFMA.FTZ R7, R6.reuse, R7, 0.13980610668659210205 ;  /* 0x3e0f295506077423 */ /* 0x040fe40000010007 */
[----:B0-----:R-:W-:Y:S02]  /*0400*/  FFMA.FTZ R0, R5, 1.1920928955078125e-07, RZ ;  /* 0x3400000005007823 */ /* 0x001fe400000100ff */
[----:B------:R-:W-:-:S04]  /*0410*/  FFMA.FTZ R7, R6, R7, -0.16684235632419586182 ;  /* 0xbe2ad8b906077423 */ /* 0x000fc80000010007 */
[----:B------:R-:W-:-:S04]  /*0420*/  FFMA.FTZ R7, R6, R7, 0.20012299716472625732 ;  /* 0x3e4ced0b06077423 */ /* 0x000fc80000010007 */
[----:B------:R-:W-:-:S04]  /*0430*/  FFMA.FTZ R7, R6, R7, -0.24999669194221496582 ;  /* 0xbe7fff2206077423 */ /* 0x000fc80000010007 */
[----:B------:R-:W-:-:S04]  /*0440*/  FFMA.FTZ R7, R6, R7, 0.33333182334899902344 ;  /* 0x3eaaaa7806077423 */ /* 0x000fc80000010007 */
[----:B------:R-:W-:-:S04]  /*0450*/  FFMA.FTZ R7, R6, R7, -0.5 ;  /* 0xbf00000006077423 */ /* 0x000fc80000010007 */
[----:B------:R-:W-:-:S04]  /*0460*/  FMUL R7, R6, R7 ;  /* 0x0000000706077220 */ /* 0x000fc80000400000 */
[----:B------:R-:W-:Y:S01]  /*0470*/  FFMA.FTZ R7, R6, R7, R6 ;  /* 0x0000000706077223 */ /* 0x000fe20000010006 */
[----:B------:R-:W-:-:S03]  /*0480*/  @P2 MOV R6, 0x7f800000 ;  /* 0x7f80000000062802 */ /* 0x000fc60000000f00 */
[----:B------:R-:W-:-:S04]  /*0490*/  FFMA.FTZ R0, R0, 0.69314718246459960938, R7 ;  /* 0x3f31721800007823 */ /* 0x000fc80000010007 */
[----:B------:R-:W-:-:S05]  /*04a0*/  @P2 FFMA.FTZ R0, R10, R6, +INF ;  /* 0x7f8000000a002423 */ /* 0x000fca0000010006 */
[----:B------:R-:W-:-:S05]  /*04b0*/  @!P1 FSEL R9, R0, -INF , P4 ;  /* 0xff80000000099808 */ /* 0x000fca0002000000 */
[----:B------:R-:W-:Y:S01]  /*04c0*/  FMUL R9, R4, R9 ;  /* 0x0000000904097220 */ /* 0x000fe20000400000 */
[----:B------:R-:W-:Y:S07]  /*04d0*/  @!P0 EXIT ;  /* 0x000000000000894d */ /* 0x000fee0003800000 */
[----:B------:R-:W-:Y:S01]  /*04e0*/  STG.E.SYS [R2.64+UR4], R9 ;  /* 0x0000000902007986 */ /* 0x000fe2000c10e904 */
[----:B------:R-:W-:Y:S05]  /*04f0*/  EXIT ;  /* 0x000000000000794d */ /* 0x000fea0003800000 */
.L_x_0:
[----:B------:R-:W-:-:S00]  /*0500*/  BRA `(.L_x_0) ;  /* 0xfffffff000007947 */ /* 0x000fc0000383ffff */
[----:B------:R-:W-:-:S00]  /*0510*/  NOP ;  /* 0x0000000000007918 */ /* 0x000fc00000000000 */
[----:B------:R-:W-:-:S00]  /*0520*/  NOP ;  /* 0x0000000000007918 */ /* 0x000fc00000000000 */
[----:B------:R-:W-:-:S00]  /*0530*/  NOP ;  /* 0x0000000000007918 */ /* 0x000fc00000000000 */
[----:B------:R-:W-:-:S00]  /*0540*/  NOP ;  /* 0x0000000000007918 */ /* 0x000fc00000000000 */
[----:B------:R-:W-:-:S00]  /*0550*/  NOP ;  /* 0x0000000000007918 */ /* 0x000fc00000000000 */
[----:B------:R-:W-:-:S00]  /*0560*/  NOP ;  /* 0x0000000000007918 */ /* 0x000fc00000000000 */
[----:B------:R-:W-:-:S00]  /*0570*/  NOP ;  /* 0x0000000000007918 */ /* 0x000fc00000000000 */
.L_x_1:


//--------------------- .nv.global.init           --------------------------
	.section	.nv.global.init,"aw",@progbits
.nv.global.init:
	.type		_$_str,@object
	.size		_$_str,(.L_0 - _$_str)
_$_str:
        /*0000*/ 	.byte	0x5f, 0x5f, 0x43, 0x55, 0x44, 0x41, 0x5f, 0x46, 0x54, 0x5a, 0x00
.L_0:
